//
// Generated by NVIDIA NVVM Compiler
//
// Compiler Build ID: CL-36424714
// Cuda compilation tools, release 13.0, V13.0.88
// Based on NVVM 20.0.0
//

.version 9.0
.target sm_100
.address_size 64

	// .globl	_ZN3cub18CUB_300001_SM_10006detail11EmptyKernelIvEEvv
.global .align 1 .b8 _ZN34_INTERNAL_4590548b_4_k_cu_d633566d4cuda3std3__45__cpo5beginE[1];
.global .align 1 .b8 _ZN34_INTERNAL_4590548b_4_k_cu_d633566d4cuda3std3__45__cpo3endE[1];
.global .align 1 .b8 _ZN34_INTERNAL_4590548b_4_k_cu_d633566d4cuda3std3__45__cpo6cbeginE[1];
.global .align 1 .b8 _ZN34_INTERNAL_4590548b_4_k_cu_d633566d4cuda3std3__45__cpo4cendE[1];
.global .align 1 .b8 _ZN34_INTERNAL_4590548b_4_k_cu_d633566d4cuda3std3__45__cpo6rbeginE[1];
.global .align 1 .b8 _ZN34_INTERNAL_4590548b_4_k_cu_d633566d4cuda3std3__45__cpo4rendE[1];
.global .align 1 .b8 _ZN34_INTERNAL_4590548b_4_k_cu_d633566d4cuda3std3__45__cpo7crbeginE[1];
.global .align 1 .b8 _ZN34_INTERNAL_4590548b_4_k_cu_d633566d4cuda3std3__45__cpo5crendE[1];
.global .align 1 .b8 _ZN34_INTERNAL_4590548b_4_k_cu_d633566d4cuda3std3__436_GLOBAL__N__4590548b_4_k_cu_d633566d6ignoreE[1];
.global .align 1 .b8 _ZN34_INTERNAL_4590548b_4_k_cu_d633566d4cuda3std3__419piecewise_constructE[1];
.global .align 1 .b8 _ZN34_INTERNAL_4590548b_4_k_cu_d633566d4cuda3std3__48in_placeE[1];
.global .align 1 .b8 _ZN34_INTERNAL_4590548b_4_k_cu_d633566d4cuda3std3__420unreachable_sentinelE[1];
.global .align 1 .b8 _ZN34_INTERNAL_4590548b_4_k_cu_d633566d4cuda3std3__47nulloptE[1];
.global .align 1 .b8 _ZN34_INTERNAL_4590548b_4_k_cu_d633566d4cuda3std3__48unexpectE[1];
.global .align 1 .b8 _ZN34_INTERNAL_4590548b_4_k_cu_d633566d4cuda3std6ranges3__45__cpo4swapE[1];
.global .align 1 .b8 _ZN34_INTERNAL_4590548b_4_k_cu_d633566d4cuda3std6ranges3__45__cpo9iter_moveE[1];
.global .align 1 .b8 _ZN34_INTERNAL_4590548b_4_k_cu_d633566d4cuda3std6ranges3__45__cpo5beginE[1];
.global .align 1 .b8 _ZN34_INTERNAL_4590548b_4_k_cu_d633566d4cuda3std6ranges3__45__cpo3endE[1];
.global .align 1 .b8 _ZN34_INTERNAL_4590548b_4_k_cu_d633566d4cuda3std6ranges3__45__cpo6cbeginE[1];
.global .align 1 .b8 _ZN34_INTERNAL_4590548b_4_k_cu_d633566d4cuda3std6ranges3__45__cpo4cendE[1];
.global .align 1 .b8 _ZN34_INTERNAL_4590548b_4_k_cu_d633566d4cuda3std6ranges3__45__cpo7advanceE[1];
.global .align 1 .b8 _ZN34_INTERNAL_4590548b_4_k_cu_d633566d4cuda3std6ranges3__45__cpo9iter_swapE[1];
.global .align 1 .b8 _ZN34_INTERNAL_4590548b_4_k_cu_d633566d4cuda3std6ranges3__45__cpo4nextE[1];
.global .align 1 .b8 _ZN34_INTERNAL_4590548b_4_k_cu_d633566d4cuda3std6ranges3__45__cpo4prevE[1];
.global .align 1 .b8 _ZN34_INTERNAL_4590548b_4_k_cu_d633566d4cuda3std6ranges3__45__cpo4dataE[1];
.global .align 1 .b8 _ZN34_INTERNAL_4590548b_4_k_cu_d633566d4cuda3std6ranges3__45__cpo5cdataE[1];
.global .align 1 .b8 _ZN34_INTERNAL_4590548b_4_k_cu_d633566d4cuda3std6ranges3__45__cpo4sizeE[1];
.global .align 1 .b8 _ZN34_INTERNAL_4590548b_4_k_cu_d633566d4cuda3std6ranges3__45__cpo5ssizeE[1];
.global .align 1 .b8 _ZN34_INTERNAL_4590548b_4_k_cu_d633566d4cuda3std6ranges3__45__cpo8distanceE[1];
.global .align 1 .b8 _ZN34_INTERNAL_4590548b_4_k_cu_d633566d6thrust24THRUST_300001_SM_1000_NS8cuda_cub3parE[1];
.global .align 1 .b8 _ZN34_INTERNAL_4590548b_4_k_cu_d633566d6thrust24THRUST_300001_SM_1000_NS8cuda_cub10par_nosyncE[1];
.global .align 1 .b8 _ZN34_INTERNAL_4590548b_4_k_cu_d633566d6thrust24THRUST_300001_SM_1000_NS6system6detail10sequential3seqE[1];
.global .align 1 .b8 _ZN34_INTERNAL_4590548b_4_k_cu_d633566d6thrust24THRUST_300001_SM_1000_NS12placeholders2_1E[1];
.global .align 1 .b8 _ZN34_INTERNAL_4590548b_4_k_cu_d633566d6thrust24THRUST_300001_SM_1000_NS12placeholders2_2E[1];
.global .align 1 .b8 _ZN34_INTERNAL_4590548b_4_k_cu_d633566d6thrust24THRUST_300001_SM_1000_NS12placeholders2_3E[1];
.global .align 1 .b8 _ZN34_INTERNAL_4590548b_4_k_cu_d633566d6thrust24THRUST_300001_SM_1000_NS12placeholders2_4E[1];
.global .align 1 .b8 _ZN34_INTERNAL_4590548b_4_k_cu_d633566d6thrust24THRUST_300001_SM_1000_NS12placeholders2_5E[1];
.global .align 1 .b8 _ZN34_INTERNAL_4590548b_4_k_cu_d633566d6thrust24THRUST_300001_SM_1000_NS12placeholders2_6E[1];
.global .align 1 .b8 _ZN34_INTERNAL_4590548b_4_k_cu_d633566d6thrust24THRUST_300001_SM_1000_NS12placeholders2_7E[1];
.global .align 1 .b8 _ZN34_INTERNAL_4590548b_4_k_cu_d633566d6thrust24THRUST_300001_SM_1000_NS12placeholders2_8E[1];
.global .align 1 .b8 _ZN34_INTERNAL_4590548b_4_k_cu_d633566d6thrust24THRUST_300001_SM_1000_NS12placeholders2_9E[1];
.global .align 1 .b8 _ZN34_INTERNAL_4590548b_4_k_cu_d633566d6thrust24THRUST_300001_SM_1000_NS12placeholders3_10E[1];
.global .align 1 .b8 _ZN34_INTERNAL_4590548b_4_k_cu_d633566d6thrust24THRUST_300001_SM_1000_NS3seqE[1];

.visible .entry _ZN3cub18CUB_300001_SM_10006detail11EmptyKernelIvEEvv()
{


	ret;

}


// ===== COMPILED SASS (sm_100) =====

	.target	sm_100

	.elftype	@"ET_EXEC"


//--------------------- .note.nv.tkinfo           --------------------------
	.section	.note.nv.tkinfo,"",@"SHT_NOTE"
	.sectionflags	@"SHF_NOTE_NV_TKINFO"
	.tkinfo
        /*0018*/ 	.word	0x00000002
        /*0030*/ 	.string	""
        /*0030*/ 	.string	"ptxas"
        /*0030*/ 	.string	"Cuda compilation tools, release 13.0, V13.0.88"
        /*0030*/ 	.string	"Build cuda_13.0.r13.0/compiler.36424714_0"
        /*0030*/ 	.string	"-arch sm_100 -m 64 "



//--------------------- .note.nv.cuinfo           --------------------------
	.section	.note.nv.cuinfo,"",@"SHT_NOTE"
	.sectionflags	@"SHF_NOTE_NV_CUINFO"
        /*0018*/ 	.short	0x0002
        /*001a*/ 	.short	0x0064
        /*001c*/ 	.short	0x0082
	.zero		2


//--------------------- .nv.info                  --------------------------
	.section	.nv.info,"",@"SHT_CUDA_INFO"
	.align	4


	//----- nvinfo : EIATTR_REGCOUNT
	.align		4
        /*0000*/ 	.byte	0x04, 0x2f
        /*0002*/ 	.short	(.L_44 - .L_43)
	.align		4
.L_43:
        /*0004*/ 	.word	index@(_ZN3cub18CUB_300001_SM_10006detail11EmptyKernelIvEEvv)
        /*0008*/ 	.word	0x00000004


	//----- nvinfo : EIATTR_FRAME_SIZE
	.align		4
.L_44:
        /*000c*/ 	.byte	0x04, 0x11
        /*000e*/ 	.short	(.L_46 - .L_45)
	.align		4
.L_45:
        /*0010*/ 	.word	index@(_ZN3cub18CUB_300001_SM_10006detail11EmptyKernelIvEEvv)
        /*0014*/ 	.word	0x00000000


	//----- nvinfo : EIATTR_MIN_STACK_SIZE
	.align		4
.L_46:
        /*0018*/ 	.byte	0x04, 0x12
        /*001a*/ 	.short	(.L_48 - .L_47)
	.align		4
.L_47:
        /*001c*/ 	.word	index@(_ZN3cub18CUB_300001_SM_10006detail11EmptyKernelIvEEvv)
        /*0020*/ 	.word	0x00000000
.L_48:


//--------------------- .nv.compat                --------------------------
	.section	.nv.compat,"",@"SHT_CUDA_COMPAT_INFO"
	.align	4
        /*0000*/ 	.byte	0x02, 0x09, 0x00, 0x00, 0x02, 0x02, 0x01, 0x00, 0x02, 0x05, 0x05, 0x00, 0x03, 0x07, 0x01, 0x01
        /*0010*/ 	.byte	0x02, 0x03, 0x00, 0x00, 0x02, 0x06, 0x01, 0x00, 0x04, 0x0b, 0x08, 0x00, 0x09, 0x00, 0x00, 0x00
        /*0020*/ 	.byte	0x00, 0x00, 0x00, 0x00


//--------------------- .nv.info._ZN3cub18CUB_300001_SM_10006detail11EmptyKernelIvEEvv --------------------------
	.section	.nv.info._ZN3cub18CUB_300001_SM_10006detail11EmptyKernelIvEEvv,"",@"SHT_CUDA_INFO"
	.sectionflags	@""
	.align	4


	//----- nvinfo : EIATTR_CUDA_API_VERSION
	.align		4
        /*0000*/ 	.byte	0x04, 0x37
        /*0002*/ 	.short	(.L_50 - .L_49)
.L_49:
        /*0004*/ 	.word	0x00000082


	//----- nvinfo : EIATTR_SPARSE_MMA_MASK
	.align		4
.L_50:
        /*0008*/ 	.byte	0x03, 0x50
        /*000a*/ 	.short	0x0000


	//----- nvinfo : EIATTR_MAXREG_COUNT
	.align		4
        /*000c*/ 	.byte	0x03, 0x1b
        /*000e*/ 	.short	0x00ff


	//----- nvinfo : EIATTR_MERCURY_ISA_VERSION
	.align		4
        /*0010*/ 	.byte	0x03, 0x5f
        /*0012*/ 	.short	0x0101


	//----- nvinfo : EIATTR_VRC_CTA_INIT_COUNT
	.align		4
        /*0014*/ 	.byte	0x02, 0x4a
	.zero		1
	.zero		1


	//----- nvinfo : EIATTR_EXIT_INSTR_OFFSETS
	.align		4
        /*0018*/ 	.byte	0x04, 0x1c
        /*001a*/ 	.short	(.L_52 - .L_51)


	//   ....[0]....
.L_51:
        /*001c*/ 	.word	0x00000010


	//----- nvinfo : EIATTR_SW_WAR
	.align		4
.L_52:
        /*0020*/ 	.byte	0x04, 0x36
        /*0022*/ 	.short	(.L_54 - .L_53)
.L_53:
        /*0024*/ 	.word	0x00000008
.L_54:


//--------------------- .nv.callgraph             --------------------------
	.section	.nv.callgraph,"",@"SHT_CUDA_CALLGRAPH"
	.align	4
	.sectionentsize	8
	.align		4
        /*0000*/ 	.word	0x00000000
	.align		4
        /*0004*/ 	.word	0xffffffff
	.align		4
        /*0008*/ 	.word	0x00000000
	.align		4
        /*000c*/ 	.word	0xfffffffe
	.align		4
        /*0010*/ 	.word	0x00000000
	.align		4
        /*0014*/ 	.word	0xfffffffd
	.align		4
        /*0018*/ 	.word	0x00000000
	.align		4
        /*001c*/ 	.word	0xfffffffc


//--------------------- .nv.constant4             --------------------------
	.section	.nv.constant4,"a",@progbits
	.align	8
	.align		8
.nv.constant4:
        /*0000*/ 	.dword	_ZN34_INTERNAL_4590548b_4_k_cu_d633566d4cuda3std3__45__cpo5beginE
	.align		8
        /*0008*/ 	.dword	_ZN34_INTERNAL_4590548b_4_k_cu_d633566d4cuda3std3__45__cpo3endE
	.align		8
        /*0010*/ 	.dword	_ZN34_INTERNAL_4590548b_4_k_cu_d633566d4cuda3std3__45__cpo6cbeginE
	.align		8
        /*0018*/ 	.dword	_ZN34_INTERNAL_4590548b_4_k_cu_d633566d4cuda3std3__45__cpo4cendE
	.align		8
        /*0020*/ 	.dword	_ZN34_INTERNAL_4590548b_4_k_cu_d633566d4cuda3std3__45__cpo6rbeginE
	.align		8
        /*0028*/ 	.dword	_ZN34_INTERNAL_4590548b_4_k_cu_d633566d4cuda3std3__45__cpo4rendE
	.align		8
        /*0030*/ 	.dword	_ZN34_INTERNAL_4590548b_4_k_cu_d633566d4cuda3std3__45__cpo7crbeginE
	.align		8
        /*0038*/ 	.dword	_ZN34_INTERNAL_4590548b_4_k_cu_d633566d4cuda3std3__45__cpo5crendE
	.align		8
        /*0040*/ 	.dword	_ZN34_INTERNAL_4590548b_4_k_cu_d633566d4cuda3std3__436_GLOBAL__N__4590548b_4_k_cu_d633566d6ignoreE
	.align		8
        /*0048*/ 	.dword	_ZN34_INTERNAL_4590548b_4_k_cu_d633566d4cuda3std3__419piecewise_constructE
	.align		8
        /*0050*/ 	.dword	_ZN34_INTERNAL_4590548b_4_k_cu_d633566d4cuda3std3__48in_placeE
	.align		8
        /*0058*/ 	.dword	_ZN34_INTERNAL_4590548b_4_k_cu_d633566d4cuda3std3__420unreachable_sentinelE
	.align		8
        /*0060*/ 	.dword	_ZN34_INTERNAL_4590548b_4_k_cu_d633566d4cuda3std3__47nulloptE
	.align		8
        /*0068*/ 	.dword	_ZN34_INTERNAL_4590548b_4_k_cu_d633566d4cuda3std3__48unexpectE
	.align		8
        /*0070*/ 	.dword	_ZN34_INTERNAL_4590548b_4_k_cu_d633566d4cuda3std6ranges3__45__cpo4swapE
	.align		8
        /*0078*/ 	.dword	_ZN34_INTERNAL_4590548b_4_k_cu_d633566d4cuda3std6ranges3__45__cpo9iter_moveE
	.align		8
        /*0080*/ 	.dword	_ZN34_INTERNAL_4590548b_4_k_cu_d633566d4cuda3std6ranges3__45__cpo5beginE
	.align		8
        /*0088*/ 	.dword	_ZN34_INTERNAL_4590548b_4_k_cu_d633566d4cuda3std6ranges3__45__cpo3endE
	.align		8
        /*0090*/ 	.dword	_ZN34_INTERNAL_4590548b_4_k_cu_d633566d4cuda3std6ranges3__45__cpo6cbeginE
	.align		8
        /*0098*/ 	.dword	_ZN34_INTERNAL_4590548b_4_k_cu_d633566d4cuda3std6ranges3__45__cpo4cendE
	.align		8
        /*00a0*/ 	.dword	_ZN34_INTERNAL_4590548b_4_k_cu_d633566d4cuda3std6ranges3__45__cpo7advanceE
	.align		8
        /*00a8*/ 	.dword	_ZN34_INTERNAL_4590548b_4_k_cu_d633566d4cuda3std6ranges3__45__cpo9iter_swapE
	.align		8
        /*00b0*/ 	.dword	_ZN34_INTERNAL_4590548b_4_k_cu_d633566d4cuda3std6ranges3__45__cpo4nextE
	.align		8
        /*00b8*/ 	.dword	_ZN34_INTERNAL_4590548b_4_k_cu_d633566d4cuda3std6ranges3__45__cpo4prevE
	.align		8
        /*00c0*/ 	.dword	_ZN34_INTERNAL_4590548b_4_k_cu_d633566d4cuda3std6ranges3__45__cpo4dataE
	.align		8
        /*00c8*/ 	.dword	_ZN34_INTERNAL_4590548b_4_k_cu_d633566d4cuda3std6ranges3__45__cpo5cdataE
	.align		8
        /*00d0*/ 	.dword	_ZN34_INTERNAL_4590548b_4_k_cu_d633566d4cuda3std6ranges3__45__cpo4sizeE
	.align		8
        /*00d8*/ 	.dword	_ZN34_INTERNAL_4590548b_4_k_cu_d633566d4cuda3std6ranges3__45__cpo5ssizeE
	.align		8
        /*00e0*/ 	.dword	_ZN34_INTERNAL_4590548b_4_k_cu_d633566d4cuda3std6ranges3__45__cpo8distanceE
	.align		8
        /*00e8*/ 	.dword	_ZN34_INTERNAL_4590548b_4_k_cu_d633566d6thrust24THRUST_300001_SM_1000_NS8cuda_cub3parE
	.align		8
        /*00f0*/ 	.dword	_ZN34_INTERNAL_4590548b_4_k_cu_d633566d6thrust24THRUST_300001_SM_1000_NS8cuda_cub10par_nosyncE
	.align		8
        /*00f8*/ 	.dword	_ZN34_INTERNAL_4590548b_4_k_cu_d633566d6thrust24THRUST_300001_SM_1000_NS6system6detail10sequential3seqE
	.align		8
        /*0100*/ 	.dword	_ZN34_INTERNAL_4590548b_4_k_cu_d633566d6thrust24THRUST_300001_SM_1000_NS12placeholders2_1E
	.align		8
        /*0108*/ 	.dword	_ZN34_INTERNAL_4590548b_4_k_cu_d633566d6thrust24THRUST_300001_SM_1000_NS12placeholders2_2E
	.align		8
        /*0110*/ 	.dword	_ZN34_INTERNAL_4590548b_4_k_cu_d633566d6thrust24THRUST_300001_SM_1000_NS12placeholders2_3E
	.align		8
        /*0118*/ 	.dword	_ZN34_INTERNAL_4590548b_4_k_cu_d633566d6thrust24THRUST_300001_SM_1000_NS12placeholders2_4E
	.align		8
        /*0120*/ 	.dword	_ZN34_INTERNAL_4590548b_4_k_cu_d633566d6thrust24THRUST_300001_SM_1000_NS12placeholders2_5E
	.align		8
        /*0128*/ 	.dword	_ZN34_INTERNAL_4590548b_4_k_cu_d633566d6thrust24THRUST_300001_SM_1000_NS12placeholders2_6E
	.align		8
        /*0130*/ 	.dword	_ZN34_INTERNAL_4590548b_4_k_cu_d633566d6thrust24THRUST_300001_SM_1000_NS12placeholders2_7E
	.align		8
        /*0138*/ 	.dword	_ZN34_INTERNAL_4590548b_4_k_cu_d633566d6thrust24THRUST_300001_SM_1000_NS12placeholders2_8E
	.align		8
        /*0140*/ 	.dword	_ZN34_INTERNAL_4590548b_4_k_cu_d633566d6thrust24THRUST_300001_SM_1000_NS12placeholders2_9E
	.align		8
        /*0148*/ 	.dword	_ZN34_INTERNAL_4590548b_4_k_cu_d633566d6thrust24THRUST_300001_SM_1000_NS12placeholders3_10E
	.align		8
        /*0150*/ 	.dword	_ZN34_INTERNAL_4590548b_4_k_cu_d633566d6thrust24THRUST_300001_SM_1000_NS3seqE


//--------------------- .text._ZN3cub18CUB_300001_SM_10006detail11EmptyKernelIvEEvv --------------------------
	.section	.text._ZN3cub18CUB_300001_SM_10006detail11EmptyKernelIvEEvv,"ax",@progbits
	.align	128
        .global         _ZN3cub18CUB_300001_SM_10006detail11EmptyKernelIvEEvv
        .type           _ZN3cub18CUB_300001_SM_10006detail11EmptyKernelIvEEvv,@function
        .size           _ZN3cub18CUB_300001_SM_10006detail11EmptyKernelIvEEvv,(.L_x_1 - _ZN3cub18CUB_300001_SM_10006detail11EmptyKernelIvEEvv)
        .other          _ZN3cub18CUB_300001_SM_10006detail11EmptyKernelIvEEvv,@"STO_CUDA_ENTRY STV_DEFAULT"
_ZN3cub18CUB_300001_SM_10006detail11EmptyKernelIvEEvv:
.text._ZN3cub18CUB_300001_SM_10006detail11EmptyKernelIvEEvv:
[----:B------:R-:W-:Y:S01]  /*0000*/  LDC R1, c[0x0][0x37c] ;  /* 0x0000df00ff017b82 */ /* 0x000fe20000000800 */
[----:B------:R-:W-:Y:S05]  /*0010*/  EXIT ;  /* 0x000000000000794d */ /* 0x000fea0003800000 */
.L_x_0:
[----:B------:R-:W-:-:S00]  /*0020*/  BRA `(.L_x_0) ;  /* 0xfffffffc00fc7947 */ /* 0x000fc0000383ffff */
[----:B------:R-:W-:-:S00]  /*0030*/  NOP ;  /* 0x0000000000007918 */ /* 0x000fc00000000000 */
        /* <DEDUP_REMOVED lines=12> */
.L_x_1:


//--------------------- .nv.shared.reserved.0     --------------------------
	.section	.nv.shared.reserved.0,"aw",@nobits
	.weak		__nv_reservedSMEM_offset_0_alias
	.size		__nv_reservedSMEM_offset_0_alias, 0, 64
	.other		__nv_reservedSMEM_offset_0_alias,@"STO_CUDA_RESERVED_SHARED STV_DEFAULT"
__nv_reservedSMEM_offset_0_alias:
	.zero		0
	.zero		64


//--------------------- .nv.global                --------------------------
	.section	.nv.global,"aw",@nobits
.nv.global:
	.type		_ZN34_INTERNAL_4590548b_4_k_cu_d633566d6thrust24THRUST_300001_SM_1000_NS3seqE,@object
	.size		_ZN34_INTERNAL_4590548b_4_k_cu_d633566d6thrust24THRUST_300001_SM_1000_NS3seqE,(_ZN34_INTERNAL_4590548b_4_k_cu_d633566d4cuda3std3__48in_placeE - _ZN34_INTERNAL_4590548b_4_k_cu_d633566d6thrust24THRUST_300001_SM_1000_NS3seqE)
_ZN34_INTERNAL_4590548b_4_k_cu_d633566d6thrust24THRUST_300001_SM_1000_NS3seqE:
	.zero		1
	.type		_ZN34_INTERNAL_4590548b_4_k_cu_d633566d4cuda3std3__48in_placeE,@object
	.size		_ZN34_INTERNAL_4590548b_4_k_cu_d633566d4cuda3std3__48in_placeE,(_ZN34_INTERNAL_4590548b_4_k_cu_d633566d4cuda3std6ranges3__45__cpo4sizeE - _ZN34_INTERNAL_4590548b_4_k_cu_d633566d4cuda3std3__48in_placeE)
_ZN34_INTERNAL_4590548b_4_k_cu_d633566d4cuda3std3__48in_placeE:
	.zero		1
	.type		_ZN34_INTERNAL_4590548b_4_k_cu_d633566d4cuda3std6ranges3__45__cpo4sizeE,@object
	.size		_ZN34_INTERNAL_4590548b_4_k_cu_d633566d4cuda3std6ranges3__45__cpo4sizeE,(_ZN34_INTERNAL_4590548b_4_k_cu_d633566d6thrust24THRUST_300001_SM_1000_NS12placeholders2_3E - _ZN34_INTERNAL_4590548b_4_k_cu_d633566d4cuda3std6ranges3__45__cpo4sizeE)
_ZN34_INTERNAL_4590548b_4_k_cu_d633566d4cuda3std6ranges3__45__cpo4sizeE:
	.zero		1
	.type		_ZN34_INTERNAL_4590548b_4_k_cu_d633566d6thrust24THRUST_300001_SM_1000_NS12placeholders2_3E,@object
	.size		_ZN34_INTERNAL_4590548b_4_k_cu_d633566d6thrust24THRUST_300001_SM_1000_NS12placeholders2_3E,(_ZN34_INTERNAL_4590548b_4_k_cu_d633566d4cuda3std3__45__cpo6cbeginE - _ZN34_INTERNAL_4590548b_4_k_cu_d633566d6thrust24THRUST_300001_SM_1000_NS12placeholders2_3E)
_ZN34_INTERNAL_4590548b_4_k_cu_d633566d6thrust24THRUST_300001_SM_1000_NS12placeholders2_3E:
	.zero		1
	.type		_ZN34_INTERNAL_4590548b_4_k_cu_d633566d4cuda3std3__45__cpo6cbeginE,@object
	.size		_ZN34_INTERNAL_4590548b_4_k_cu_d633566d4cuda3std3__45__cpo6cbeginE,(_ZN34_INTERNAL_4590548b_4_k_cu_d633566d4cuda3std6ranges3__45__cpo6cbeginE - _ZN34_INTERNAL_4590548b_4_k_cu_d633566d4cuda3std3__45__cpo6cbeginE)
_ZN34_INTERNAL_4590548b_4_k_cu_d633566d4cuda3std3__45__cpo6cbeginE:
	.zero		1
	.type		_ZN34_INTERNAL_4590548b_4_k_cu_d633566d4cuda3std6ranges3__45__cpo6cbeginE,@object
	.size		_ZN34_INTERNAL_4590548b_4_k_cu_d633566d4cuda3std6ranges3__45__cpo6cbeginE,(_ZN34_INTERNAL_4590548b_4_k_cu_d633566d6thrust24THRUST_300001_SM_1000_NS12placeholders2_7E - _ZN34_INTERNAL_4590548b_4_k_cu_d633566d4cuda3std6ranges3__45__cpo6cbeginE)
_ZN34_INTERNAL_4590548b_4_k_cu_d633566d4cuda3std6ranges3__45__cpo6cbeginE:
	.zero		1
	.type		_ZN34_INTERNAL_4590548b_4_k_cu_d633566d6thrust24THRUST_300001_SM_1000_NS12placeholders2_7E,@object
	.size		_ZN34_INTERNAL_4590548b_4_k_cu_d633566d6thrust24THRUST_300001_SM_1000_NS12placeholders2_7E,(_ZN34_INTERNAL_4590548b_4_k_cu_d633566d4cuda3std3__45__cpo7crbeginE - _ZN34_INTERNAL_4590548b_4_k_cu_d633566d6thrust24THRUST_300001_SM_1000_NS12placeholders2_7E)
_ZN34_INTERNAL_4590548b_4_k_cu_d633566d6thrust24THRUST_300001_SM_1000_NS12placeholders2_7E:
	.zero		1
	.type		_ZN34_INTERNAL_4590548b_4_k_cu_d633566d4cuda3std3__45__cpo7crbeginE,@object
	.size		_ZN34_INTERNAL_4590548b_4_k_cu_d633566d4cuda3std3__45__cpo7crbeginE,(_ZN34_INTERNAL_4590548b_4_k_cu_d633566d4cuda3std6ranges3__45__cpo4nextE - _ZN34_INTERNAL_4590548b_4_k_cu_d633566d4cuda3std3__45__cpo7crbeginE)
_ZN34_INTERNAL_4590548b_4_k_cu_d633566d4cuda3std3__45__cpo7crbeginE:
	.zero		1
	.type		_ZN34_INTERNAL_4590548b_4_k_cu_d633566d4cuda3std6ranges3__45__cpo4nextE,@object
	.size		_ZN34_INTERNAL_4590548b_4_k_cu_d633566d4cuda3std6ranges3__45__cpo4nextE,(_ZN34_INTERNAL_4590548b_4_k_cu_d633566d4cuda3std6ranges3__45__cpo4swapE - _ZN34_INTERNAL_4590548b_4_k_cu_d633566d4cuda3std6ranges3__45__cpo4nextE)
_ZN34_INTERNAL_4590548b_4_k_cu_d633566d4cuda3std6ranges3__45__cpo4nextE:
	.zero		1
	.type		_ZN34_INTERNAL_4590548b_4_k_cu_d633566d4cuda3std6ranges3__45__cpo4swapE,@object
	.size		_ZN34_INTERNAL_4590548b_4_k_cu_d633566d4cuda3std6ranges3__45__cpo4swapE,(_ZN34_INTERNAL_4590548b_4_k_cu_d633566d6thrust24THRUST_300001_SM_1000_NS8cuda_cub10par_nosyncE - _ZN34_INTERNAL_4590548b_4_k_cu_d633566d4cuda3std6ranges3__45__cpo4swapE)
_ZN34_INTERNAL_4590548b_4_k_cu_d633566d4cuda3std6ranges3__45__cpo4swapE:
	.zero		1
	.type		_ZN34_INTERNAL_4590548b_4_k_cu_d633566d6thrust24THRUST_300001_SM_1000_NS8cuda_cub10par_nosyncE,@object
	.size		_ZN34_INTERNAL_4590548b_4_k_cu_d633566d6thrust24THRUST_300001_SM_1000_NS8cuda_cub10par_nosyncE,(_ZN34_INTERNAL_4590548b_4_k_cu_d633566d6thrust24THRUST_300001_SM_1000_NS12placeholders2_9E - _ZN34_INTERNAL_4590548b_4_k_cu_d633566d6thrust24THRUST_300001_SM_1000_NS8cuda_cub10par_nosyncE)
_ZN34_INTERNAL_4590548b_4_k_cu_d633566d6thrust24THRUST_300001_SM_1000_NS8cuda_cub10par_nosyncE:
	.zero		1
	.type		_ZN34_INTERNAL_4590548b_4_k_cu_d633566d6thrust24THRUST_300001_SM_1000_NS12placeholders2_9E,@object
	.size		_ZN34_INTERNAL_4590548b_4_k_cu_d633566d6thrust24THRUST_300001_SM_1000_NS12placeholders2_9E,(_ZN34_INTERNAL_4590548b_4_k_cu_d633566d4cuda3std3__436_GLOBAL__N__4590548b_4_k_cu_d633566d6ignoreE - _ZN34_INTERNAL_4590548b_4_k_cu_d633566d6thrust24THRUST_300001_SM_1000_NS12placeholders2_9E)
_ZN34_INTERNAL_4590548b_4_k_cu_d633566d6thrust24THRUST_300001_SM_1000_NS12placeholders2_9E:
	.zero		1
	.type		_ZN34_INTERNAL_4590548b_4_k_cu_d633566d4cuda3std3__436_GLOBAL__N__4590548b_4_k_cu_d633566d6ignoreE,@object
	.size		_ZN34_INTERNAL_4590548b_4_k_cu_d633566d4cuda3std3__436_GLOBAL__N__4590548b_4_k_cu_d633566d6ignoreE,(_ZN34_INTERNAL_4590548b_4_k_cu_d633566d4cuda3std6ranges3__45__cpo4dataE - _ZN34_INTERNAL_4590548b_4_k_cu_d633566d4cuda3std3__436_GLOBAL__N__4590548b_4_k_cu_d633566d6ignoreE)
_ZN34_INTERNAL_4590548b_4_k_cu_d633566d4cuda3std3__436_GLOBAL__N__4590548b_4_k_cu_d633566d6ignoreE:
	.zero		1
	.type		_ZN34_INTERNAL_4590548b_4_k_cu_d633566d4cuda3std6ranges3__45__cpo4dataE,@object
	.size		_ZN34_INTERNAL_4590548b_4_k_cu_d633566d4cuda3std6ranges3__45__cpo4dataE,(_ZN34_INTERNAL_4590548b_4_k_cu_d633566d6thrust24THRUST_300001_SM_1000_NS12placeholders2_1E - _ZN34_INTERNAL_4590548b_4_k_cu_d633566d4cuda3std6ranges3__45__cpo4dataE)
_ZN34_INTERNAL_4590548b_4_k_cu_d633566d4cuda3std6ranges3__45__cpo4dataE:
	.zero		1
	.type		_ZN34_INTERNAL_4590548b_4_k_cu_d633566d6thrust24THRUST_300001_SM_1000_NS12placeholders2_1E,@object
	.size		_ZN34_INTERNAL_4590548b_4_k_cu_d633566d6thrust24THRUST_300001_SM_1000_NS12placeholders2_1E,(_ZN34_INTERNAL_4590548b_4_k_cu_d633566d4cuda3std3__45__cpo5beginE - _ZN34_INTERNAL_4590548b_4_k_cu_d633566d6thrust24THRUST_300001_SM_1000_NS12placeholders2_1E)
_ZN34_INTERNAL_4590548b_4_k_cu_d633566d6thrust24THRUST_300001_SM_1000_NS12placeholders2_1E:
	.zero		1
	.type		_ZN34_INTERNAL_4590548b_4_k_cu_d633566d4cuda3std3__45__cpo5beginE,@object
	.size		_ZN34_INTERNAL_4590548b_4_k_cu_d633566d4cuda3std3__45__cpo5beginE,(_ZN34_INTERNAL_4590548b_4_k_cu_d633566d4cuda3std6ranges3__45__cpo5beginE - _ZN34_INTERNAL_4590548b_4_k_cu_d633566d4cuda3std3__45__cpo5beginE)
_ZN34_INTERNAL_4590548b_4_k_cu_d633566d4cuda3std3__45__cpo5beginE:
	.zero		1
	.type		_ZN34_INTERNAL_4590548b_4_k_cu_d633566d4cuda3std6ranges3__45__cpo5beginE,@object
	.size		_ZN34_INTERNAL_4590548b_4_k_cu_d633566d4cuda3std6ranges3__45__cpo5beginE,(_ZN34_INTERNAL_4590548b_4_k_cu_d633566d6thrust24THRUST_300001_SM_1000_NS12placeholders2_5E - _ZN34_INTERNAL_4590548b_4_k_cu_d633566d4cuda3std6ranges3__45__cpo5beginE)
_ZN34_INTERNAL_4590548b_4_k_cu_d633566d4cuda3std6ranges3__45__cpo5beginE:
	.zero		1
	.type		_ZN34_INTERNAL_4590548b_4_k_cu_d633566d6thrust24THRUST_300001_SM_1000_NS12placeholders2_5E,@object
	.size		_ZN34_INTERNAL_4590548b_4_k_cu_d633566d6thrust24THRUST_300001_SM_1000_NS12placeholders2_5E,(_ZN34_INTERNAL_4590548b_4_k_cu_d633566d4cuda3std3__45__cpo6rbeginE - _ZN34_INTERNAL_4590548b_4_k_cu_d633566d6thrust24THRUST_300001_SM_1000_NS12placeholders2_5E)
_ZN34_INTERNAL_4590548b_4_k_cu_d633566d6thrust24THRUST_300001_SM_1000_NS12placeholders2_5E:
	.zero		1
	.type		_ZN34_INTERNAL_4590548b_4_k_cu_d633566d4cuda3std3__45__cpo6rbeginE,@object
	.size		_ZN34_INTERNAL_4590548b_4_k_cu_d633566d4cuda3std3__45__cpo6rbeginE,(_ZN34_INTERNAL_4590548b_4_k_cu_d633566d4cuda3std6ranges3__45__cpo7advanceE - _ZN34_INTERNAL_4590548b_4_k_cu_d633566d4cuda3std3__45__cpo6rbeginE)
_ZN34_INTERNAL_4590548b_4_k_cu_d633566d4cuda3std3__45__cpo6rbeginE:
	.zero		1
	.type		_ZN34_INTERNAL_4590548b_4_k_cu_d633566d4cuda3std6ranges3__45__cpo7advanceE,@object
	.size		_ZN34_INTERNAL_4590548b_4_k_cu_d633566d4cuda3std6ranges3__45__cpo7advanceE,(_ZN34_INTERNAL_4590548b_4_k_cu_d633566d4cuda3std3__47nulloptE - _ZN34_INTERNAL_4590548b_4_k_cu_d633566d4cuda3std6ranges3__45__cpo7advanceE)
_ZN34_INTERNAL_4590548b_4_k_cu_d633566d4cuda3std6ranges3__45__cpo7advanceE:
	.zero		1
	.type		_ZN34_INTERNAL_4590548b_4_k_cu_d633566d4cuda3std3__47nulloptE,@object
	.size		_ZN34_INTERNAL_4590548b_4_k_cu_d633566d4cuda3std3__47nulloptE,(_ZN34_INTERNAL_4590548b_4_k_cu_d633566d4cuda3std6ranges3__45__cpo8distanceE - _ZN34_INTERNAL_4590548b_4_k_cu_d633566d4cuda3std3__47nulloptE)
_ZN34_INTERNAL_4590548b_4_k_cu_d633566d4cuda3std3__47nulloptE:
	.zero		1
	.type		_ZN34_INTERNAL_4590548b_4_k_cu_d633566d4cuda3std6ranges3__45__cpo8distanceE,@object
	.size		_ZN34_INTERNAL_4590548b_4_k_cu_d633566d4cuda3std6ranges3__45__cpo8distanceE,(_ZN34_INTERNAL_4590548b_4_k_cu_d633566d6thrust24THRUST_300001_SM_1000_NS12placeholders3_10E - _ZN34_INTERNAL_4590548b_4_k_cu_d633566d4cuda3std6ranges3__45__cpo8distanceE)
_ZN34_INTERNAL_4590548b_4_k_cu_d633566d4cuda3std6ranges3__45__cpo8distanceE:
	.zero		1
	.type		_ZN34_INTERNAL_4590548b_4_k_cu_d633566d6thrust24THRUST_300001_SM_1000_NS12placeholders3_10E,@object
	.size		_ZN34_INTERNAL_4590548b_4_k_cu_d633566d6thrust24THRUST_300001_SM_1000_NS12placeholders3_10E,(_ZN34_INTERNAL_4590548b_4_k_cu_d633566d4cuda3std3__419piecewise_constructE - _ZN34_INTERNAL_4590548b_4_k_cu_d633566d6thrust24THRUST_300001_SM_1000_NS12placeholders3_10E)
_ZN34_INTERNAL_4590548b_4_k_cu_d633566d6thrust24THRUST_300001_SM_1000_NS12placeholders3_10E:
	.zero		1
	.type		_ZN34_INTERNAL_4590548b_4_k_cu_d633566d4cuda3std3__419piecewise_constructE,@object
	.size		_ZN34_INTERNAL_4590548b_4_k_cu_d633566d4cuda3std3__419piecewise_constructE,(_ZN34_INTERNAL_4590548b_4_k_cu_d633566d4cuda3std6ranges3__45__cpo5cdataE - _ZN34_INTERNAL_4590548b_4_k_cu_d633566d4cuda3std3__419piecewise_constructE)
_ZN34_INTERNAL_4590548b_4_k_cu_d633566d4cuda3std3__419piecewise_constructE:
	.zero		1
	.type		_ZN34_INTERNAL_4590548b_4_k_cu_d633566d4cuda3std6ranges3__45__cpo5cdataE,@object
	.size		_ZN34_INTERNAL_4590548b_4_k_cu_d633566d4cuda3std6ranges3__45__cpo5cdataE,(_ZN34_INTERNAL_4590548b_4_k_cu_d633566d6thrust24THRUST_300001_SM_1000_NS12placeholders2_2E - _ZN34_INTERNAL_4590548b_4_k_cu_d633566d4cuda3std6ranges3__45__cpo5cdataE)
_ZN34_INTERNAL_4590548b_4_k_cu_d633566d4cuda3std6ranges3__45__cpo5cdataE:
	.zero		1
	.type		_ZN34_INTERNAL_4590548b_4_k_cu_d633566d6thrust24THRUST_300001_SM_1000_NS12placeholders2_2E,@object
	.size		_ZN34_INTERNAL_4590548b_4_k_cu_d633566d6thrust24THRUST_300001_SM_1000_NS12placeholders2_2E,(_ZN34_INTERNAL_4590548b_4_k_cu_d633566d4cuda3std3__45__cpo3endE - _ZN34_INTERNAL_4590548b_4_k_cu_d633566d6thrust24THRUST_300001_SM_1000_NS12placeholders2_2E)
_ZN34_INTERNAL_4590548b_4_k_cu_d633566d6thrust24THRUST_300001_SM_1000_NS12placeholders2_2E:
	.zero		1
	.type		_ZN34_INTERNAL_4590548b_4_k_cu_d633566d4cuda3std3__45__cpo3endE,@object
	.size		_ZN34_INTERNAL_4590548b_4_k_cu_d633566d4cuda3std3__45__cpo3endE,(_ZN34_INTERNAL_4590548b_4_k_cu_d633566d4cuda3std6ranges3__45__cpo3endE - _ZN34_INTERNAL_4590548b_4_k_cu_d633566d4cuda3std3__45__cpo3endE)
_ZN34_INTERNAL_4590548b_4_k_cu_d633566d4cuda3std3__45__cpo3endE:
	.zero		1
	.type		_ZN34_INTERNAL_4590548b_4_k_cu_d633566d4cuda3std6ranges3__45__cpo3endE,@object
	.size		_ZN34_INTERNAL_4590548b_4_k_cu_d633566d4cuda3std6ranges3__45__cpo3endE,(_ZN34_INTERNAL_4590548b_4_k_cu_d633566d6thrust24THRUST_300001_SM_1000_NS12placeholders2_6E - _ZN34_INTERNAL_4590548b_4_k_cu_d633566d4cuda3std6ranges3__45__cpo3endE)
_ZN34_INTERNAL_4590548b_4_k_cu_d633566d4cuda3std6ranges3__45__cpo3endE:
	.zero		1
	.type		_ZN34_INTERNAL_4590548b_4_k_cu_d633566d6thrust24THRUST_300001_SM_1000_NS12placeholders2_6E,@object
	.size		_ZN34_INTERNAL_4590548b_4_k_cu_d633566d6thrust24THRUST_300001_SM_1000_NS12placeholders2_6E,(_ZN34_INTERNAL_4590548b_4_k_cu_d633566d4cuda3std3__45__cpo4rendE - _ZN34_INTERNAL_4590548b_4_k_cu_d633566d6thrust24THRUST_300001_SM_1000_NS12placeholders2_6E)
_ZN34_INTERNAL_4590548b_4_k_cu_d633566d6thrust24THRUST_300001_SM_1000_NS12placeholders2_6E:
	.zero		1
	.type		_ZN34_INTERNAL_4590548b_4_k_cu_d633566d4cuda3std3__45__cpo4rendE,@object
	.size		_ZN34_INTERNAL_4590548b_4_k_cu_d633566d4cuda3std3__45__cpo4rendE,(_ZN34_INTERNAL_4590548b_4_k_cu_d633566d4cuda3std6ranges3__45__cpo9iter_swapE - _ZN34_INTERNAL_4590548b_4_k_cu_d633566d4cuda3std3__45__cpo4rendE)
_ZN34_INTERNAL_4590548b_4_k_cu_d633566d4cuda3std3__45__cpo4rendE:
	.zero		1
	.type		_ZN34_INTERNAL_4590548b_4_k_cu_d633566d4cuda3std6ranges3__45__cpo9iter_swapE,@object
	.size		_ZN34_INTERNAL_4590548b_4_k_cu_d633566d4cuda3std6ranges3__45__cpo9iter_swapE,(_ZN34_INTERNAL_4590548b_4_k_cu_d633566d4cuda3std3__48unexpectE - _ZN34_INTERNAL_4590548b_4_k_cu_d633566d4cuda3std6ranges3__45__cpo9iter_swapE)
_ZN34_INTERNAL_4590548b_4_k_cu_d633566d4cuda3std6ranges3__45__cpo9iter_swapE:
	.zero		1
	.type		_ZN34_INTERNAL_4590548b_4_k_cu_d633566d4cuda3std3__48unexpectE,@object
	.size		_ZN34_INTERNAL_4590548b_4_k_cu_d633566d4cuda3std3__48unexpectE,(_ZN34_INTERNAL_4590548b_4_k_cu_d633566d6thrust24THRUST_300001_SM_1000_NS8cuda_cub3parE - _ZN34_INTERNAL_4590548b_4_k_cu_d633566d4cuda3std3__48unexpectE)
_ZN34_INTERNAL_4590548b_4_k_cu_d633566d4cuda3std3__48unexpectE:
	.zero		1
	.type		_ZN34_INTERNAL_4590548b_4_k_cu_d633566d6thrust24THRUST_300001_SM_1000_NS8cuda_cub3parE,@object
	.size		_ZN34_INTERNAL_4590548b_4_k_cu_d633566d6thrust24THRUST_300001_SM_1000_NS8cuda_cub3parE,(_ZN34_INTERNAL_4590548b_4_k_cu_d633566d6thrust24THRUST_300001_SM_1000_NS12placeholders2_4E - _ZN34_INTERNAL_4590548b_4_k_cu_d633566d6thrust24THRUST_300001_SM_1000_NS8cuda_cub3parE)
_ZN34_INTERNAL_4590548b_4_k_cu_d633566d6thrust24THRUST_300001_SM_1000_NS8cuda_cub3parE:
	.zero		1
	.type		_ZN34_INTERNAL_4590548b_4_k_cu_d633566d6thrust24THRUST_300001_SM_1000_NS12placeholders2_4E,@object
	.size		_ZN34_INTERNAL_4590548b_4_k_cu_d633566d6thrust24THRUST_300001_SM_1000_NS12placeholders2_4E,(_ZN34_INTERNAL_4590548b_4_k_cu_d633566d4cuda3std3__45__cpo4cendE - _ZN34_INTERNAL_4590548b_4_k_cu_d633566d6thrust24THRUST_300001_SM_1000_NS12placeholders2_4E)
_ZN34_INTERNAL_4590548b_4_k_cu_d633566d6thrust24THRUST_300001_SM_1000_NS12placeholders2_4E:
	.zero		1
	.type		_ZN34_INTERNAL_4590548b_4_k_cu_d633566d4cuda3std3__45__cpo4cendE,@object
	.size		_ZN34_INTERNAL_4590548b_4_k_cu_d633566d4cuda3std3__45__cpo4cendE,(_ZN34_INTERNAL_4590548b_4_k_cu_d633566d4cuda3std6ranges3__45__cpo4cendE - _ZN34_INTERNAL_4590548b_4_k_cu_d633566d4cuda3std3__45__cpo4cendE)
_ZN34_INTERNAL_4590548b_4_k_cu_d633566d4cuda3std3__45__cpo4cendE:
	.zero		1
	.type		_ZN34_INTERNAL_4590548b_4_k_cu_d633566d4cuda3std6ranges3__45__cpo4cendE,@object
	.size		_ZN34_INTERNAL_4590548b_4_k_cu_d633566d4cuda3std6ranges3__45__cpo4cendE,(_ZN34_INTERNAL_4590548b_4_k_cu_d633566d4cuda3std3__420unreachable_sentinelE - _ZN34_INTERNAL_4590548b_4_k_cu_d633566d4cuda3std6ranges3__45__cpo4cendE)
_ZN34_INTERNAL_4590548b_4_k_cu_d633566d4cuda3std6ranges3__45__cpo4cendE:
	.zero		1
	.type		_ZN34_INTERNAL_4590548b_4_k_cu_d633566d4cuda3std3__420unreachable_sentinelE,@object
	.size		_ZN34_INTERNAL_4590548b_4_k_cu_d633566d4cuda3std3__420unreachable_sentinelE,(_ZN34_INTERNAL_4590548b_4_k_cu_d633566d4cuda3std6ranges3__45__cpo5ssizeE - _ZN34_INTERNAL_4590548b_4_k_cu_d633566d4cuda3std3__420unreachable_sentinelE)
_ZN34_INTERNAL_4590548b_4_k_cu_d633566d4cuda3std3__420unreachable_sentinelE:
	.zero		1
	.type		_ZN34_INTERNAL_4590548b_4_k_cu_d633566d4cuda3std6ranges3__45__cpo5ssizeE,@object
	.size		_ZN34_INTERNAL_4590548b_4_k_cu_d633566d4cuda3std6ranges3__45__cpo5ssizeE,(_ZN34_INTERNAL_4590548b_4_k_cu_d633566d6thrust24THRUST_300001_SM_1000_NS12placeholders2_8E - _ZN34_INTERNAL_4590548b_4_k_cu_d633566d4cuda3std6ranges3__45__cpo5ssizeE)
_ZN34_INTERNAL_4590548b_4_k_cu_d633566d4cuda3std6ranges3__45__cpo5ssizeE:
	.zero		1
	.type		_ZN34_INTERNAL_4590548b_4_k_cu_d633566d6thrust24THRUST_300001_SM_1000_NS12placeholders2_8E,@object
	.size		_ZN34_INTERNAL_4590548b_4_k_cu_d633566d6thrust24THRUST_300001_SM_1000_NS12placeholders2_8E,(_ZN34_INTERNAL_4590548b_4_k_cu_d633566d4cuda3std3__45__cpo5crendE - _ZN34_INTERNAL_4590548b_4_k_cu_d633566d6thrust24THRUST_300001_SM_1000_NS12placeholders2_8E)
_ZN34_INTERNAL_4590548b_4_k_cu_d633566d6thrust24THRUST_300001_SM_1000_NS12placeholders2_8E:
	.zero		1
	.type		_ZN34_INTERNAL_4590548b_4_k_cu_d633566d4cuda3std3__45__cpo5crendE,@object
	.size		_ZN34_INTERNAL_4590548b_4_k_cu_d633566d4cuda3std3__45__cpo5crendE,(_ZN34_INTERNAL_4590548b_4_k_cu_d633566d4cuda3std6ranges3__45__cpo4prevE - _ZN34_INTERNAL_4590548b_4_k_cu_d633566d4cuda3std3__45__cpo5crendE)
_ZN34_INTERNAL_4590548b_4_k_cu_d633566d4cuda3std3__45__cpo5crendE:
	.zero		1
	.type		_ZN34_INTERNAL_4590548b_4_k_cu_d633566d4cuda3std6ranges3__45__cpo4prevE,@object
	.size		_ZN34_INTERNAL_4590548b_4_k_cu_d633566d4cuda3std6ranges3__45__cpo4prevE,(_ZN34_INTERNAL_4590548b_4_k_cu_d633566d4cuda3std6ranges3__45__cpo9iter_moveE - _ZN34_INTERNAL_4590548b_4_k_cu_d633566d4cuda3std6ranges3__45__cpo4prevE)
_ZN34_INTERNAL_4590548b_4_k_cu_d633566d4cuda3std6ranges3__45__cpo4prevE:
	.zero		1
	.type		_ZN34_INTERNAL_4590548b_4_k_cu_d633566d4cuda3std6ranges3__45__cpo9iter_moveE,@object
	.size		_ZN34_INTERNAL_4590548b_4_k_cu_d633566d4cuda3std6ranges3__45__cpo9iter_moveE,(_ZN34_INTERNAL_4590548b_4_k_cu_d633566d6thrust24THRUST_300001_SM_1000_NS6system6detail10sequential3seqE - _ZN34_INTERNAL_4590548b_4_k_cu_d633566d4cuda3std6ranges3__45__cpo9iter_moveE)
_ZN34_INTERNAL_4590548b_4_k_cu_d633566d4cuda3std6ranges3__45__cpo9iter_moveE:
	.zero		1
	.type		_ZN34_INTERNAL_4590548b_4_k_cu_d633566d6thrust24THRUST_300001_SM_1000_NS6system6detail10sequential3seqE,@object
	.size		_ZN34_INTERNAL_4590548b_4_k_cu_d633566d6thrust24THRUST_300001_SM_1000_NS6system6detail10sequential3seqE,(.L_31 - _ZN34_INTERNAL_4590548b_4_k_cu_d633566d6thrust24THRUST_300001_SM_1000_NS6system6detail10sequential3seqE)
_ZN34_INTERNAL_4590548b_4_k_cu_d633566d6thrust24THRUST_300001_SM_1000_NS6system6detail10sequential3seqE:
	.zero		1
.L_31:


//--------------------- .nv.constant0._ZN3cub18CUB_300001_SM_10006detail11EmptyKernelIvEEvv --------------------------
	.section	.nv.constant0._ZN3cub18CUB_300001_SM_10006detail11EmptyKernelIvEEvv,"a",@progbits
	.sectionflags	@""
	.align	4
.nv.constant0._ZN3cub18CUB_300001_SM_10006detail11EmptyKernelIvEEvv:
	.zero		896


//--------------------- SYMBOLS --------------------------

	.type		.nv.reservedSmem.offset0,@object
	.size		.nv.reservedSmem.offset0,0x4
